	.headerflags	@"EF_CUDA_TEXMODE_UNIFIED EF_CUDA_64BIT_ADDRESS EF_CUDA_ACCELERATORS EF_CUDA_SM90 EF_CUDA_VIRTUAL_SM(EF_CUDA_SM90)"
	.elftype	@"ET_EXEC"


//--------------------- .nv.info                  --------------------------
	.section	.nv.info,"",@"SHT_CUDA_INFO"
	.align	4


	//----- nvinfo : EIATTR_REGCOUNT
	.align		4
        /*0000*/ 	.byte	0x04, 0x2f
        /*0002*/ 	.short	(.L_1 - .L_0)
	.align		4
.L_0:
        /*0004*/ 	.word	index@(triton_poi_fused__unsafe_index_add_convolution_mul_sub_36)
        /*0008*/ 	.word	0x00000038


	//----- nvinfo : EIATTR_MIN_STACK_SIZE
	.align		4
.L_1:
        /*000c*/ 	.byte	0x04, 0x12
        /*000e*/ 	.short	(.L_3 - .L_2)
	.align		4
.L_2:
        /*0010*/ 	.word	index@(triton_poi_fused__unsafe_index_add_convolution_mul_sub_36)
        /*0014*/ 	.word	0x00000000


	//----- nvinfo : EIATTR_FRAME_SIZE
	.align		4
.L_3:
        /*0018*/ 	.byte	0x04, 0x11
        /*001a*/ 	.short	(.L_5 - .L_4)
	.align		4
.L_4:
        /*001c*/ 	.word	index@(triton_poi_fused__unsafe_index_add_convolution_mul_sub_36)
        /*0020*/ 	.word	0x00000000


	//----- nvinfo : EIATTR_MIN_STACK_SIZE
	.align		4
.L_5:
        /*0024*/ 	.byte	0x04, 0x12
        /*0026*/ 	.short	(.L_7 - .L_6)
	.align		4
.L_6:
        /*0028*/ 	.word	index@(triton_poi_fused__unsafe_index_add_convolution_mul_sub_36)
        /*002c*/ 	.word	0x00000000
.L_7:


//--------------------- .nv.info.triton_poi_fused__unsafe_index_add_convolution_mul_sub_36 --------------------------
	.section	.nv.info.triton_poi_fused__unsafe_index_add_convolution_mul_sub_36,"",@"SHT_CUDA_INFO"
	.sectionflags	@""
	.align	4


	//----- nvinfo : EIATTR_CUDA_API_VERSION
	.align		4
        /*0000*/ 	.byte	0x04, 0x37
        /*0002*/ 	.short	(.L_9 - .L_8)
.L_8:
        /*0004*/ 	.word	0x0000007c


	//----- nvinfo : EIATTR_KPARAM_INFO
	.align		4
.L_9:
        /*0008*/ 	.byte	0x04, 0x17
        /*000a*/ 	.short	(.L_11 - .L_10)
.L_10:
        /*000c*/ 	.word	0x00000000
        /*0010*/ 	.short	0x000a
        /*0012*/ 	.short	0x0050
        /*0014*/ 	.byte	0x00, 0xf0, 0x11, 0x00


	//----- nvinfo : EIATTR_KPARAM_INFO
	.align		4
.L_11:
        /*0018*/ 	.byte	0x04, 0x17
        /*001a*/ 	.short	(.L_13 - .L_12)
.L_12:
        /*001c*/ 	.word	0x00000000
        /*0020*/ 	.short	0x0009
        /*0022*/ 	.short	0x0048
        /*0024*/ 	.byte	0x00, 0xf4, 0x21, 0x00


	//----- nvinfo : EIATTR_KPARAM_INFO
	.align		4
.L_13:
        /*0028*/ 	.byte	0x04, 0x17
        /*002a*/ 	.short	(.L_15 - .L_14)
.L_14:
        /*002c*/ 	.word	0x00000000
        /*0030*/ 	.short	0x0008
        /*0032*/ 	.short	0x0040
        /*0034*/ 	.byte	0x00, 0xf4, 0x21, 0x00


	//----- nvinfo : EIATTR_KPARAM_INFO
	.align		4
.L_15:
        /*0038*/ 	.byte	0x04, 0x17
        /*003a*/ 	.short	(.L_17 - .L_16)
.L_16:
        /*003c*/ 	.word	0x00000000
        /*0040*/ 	.short	0x0007
        /*0042*/ 	.short	0x0038
        /*0044*/ 	.byte	0x00, 0xf4, 0x21, 0x00


	//----- nvinfo : EIATTR_KPARAM_INFO
	.align		4
.L_17:
        /*0048*/ 	.byte	0x04, 0x17
        /*004a*/ 	.short	(.L_19 - .L_18)
.L_18:
        /*004c*/ 	.word	0x00000000
        /*0050*/ 	.short	0x0006
        /*0052*/ 	.short	0x0030
        /*0054*/ 	.byte	0x00, 0xf4, 0x21, 0x00


	//----- nvinfo : EIATTR_KPARAM_INFO
	.align		4
.L_19:
        /*0058*/ 	.byte	0x04, 0x17
        /*005a*/ 	.short	(.L_21 - .L_20)
.L_20:
        /*005c*/ 	.word	0x00000000
        /*0060*/ 	.short	0x0005
        /*0062*/ 	.short	0x0028
        /*0064*/ 	.byte	0x00, 0xf4, 0x21, 0x00


	//----- nvinfo : EIATTR_KPARAM_INFO
	.align		4
.L_21:
        /*0068*/ 	.byte	0x04, 0x17
        /*006a*/ 	.short	(.L_23 - .L_22)
.L_22:
        /*006c*/ 	.word	0x00000000
        /*0070*/ 	.short	0x0004
        /*0072*/ 	.short	0x0020
        /*0074*/ 	.byte	0x00, 0xf4, 0x21, 0x00


	//----- nvinfo : EIATTR_KPARAM_INFO
	.align		4
.L_23:
        /*0078*/ 	.byte	0x04, 0x17
        /*007a*/ 	.short	(.L_25 - .L_24)
.L_24:
        /*007c*/ 	.word	0x00000000
        /*0080*/ 	.short	0x0003
        /*0082*/ 	.short	0x0018
        /*0084*/ 	.byte	0x00, 0xf4, 0x21, 0x00


	//----- nvinfo : EIATTR_KPARAM_INFO
	.align		4
.L_25:
        /*0088*/ 	.byte	0x04, 0x17
        /*008a*/ 	.short	(.L_27 - .L_26)
.L_26:
        /*008c*/ 	.word	0x00000000
        /*0090*/ 	.short	0x0002
        /*0092*/ 	.short	0x0010
        /*0094*/ 	.byte	0x00, 0xf4, 0x21, 0x00


	//----- nvinfo : EIATTR_KPARAM_INFO
	.align		4
.L_27:
        /*0098*/ 	.byte	0x04, 0x17
        /*009a*/ 	.short	(.L_29 - .L_28)
.L_28:
        /*009c*/ 	.word	0x00000000
        /*00a0*/ 	.short	0x0001
        /*00a2*/ 	.short	0x0008
        /*00a4*/ 	.byte	0x00, 0xf4, 0x21, 0x00


	//----- nvinfo : EIATTR_KPARAM_INFO
	.align		4
.L_29:
        /*00a8*/ 	.byte	0x04, 0x17
        /*00aa*/ 	.short	(.L_31 - .L_30)
.L_30:
        /*00ac*/ 	.word	0x00000000
        /*00b0*/ 	.short	0x0000
        /*00b2*/ 	.short	0x0000
        /*00b4*/ 	.byte	0x00, 0xf4, 0x21, 0x00


	//----- nvinfo : EIATTR_SPARSE_MMA_MASK
	.align		4
.L_31:
        /*00b8*/ 	.byte	0x03, 0x50
        /*00ba*/ 	.short	0x0000


	//----- nvinfo : EIATTR_MAXREG_COUNT
	.align		4
        /*00bc*/ 	.byte	0x03, 0x1b
        /*00be*/ 	.short	0x00ff


	//----- nvinfo : EIATTR_EXIT_INSTR_OFFSETS
	.align		4
        /*00c0*/ 	.byte	0x04, 0x1c
        /*00c2*/ 	.short	(.L_33 - .L_32)


	//   ....[0]....
.L_32:
        /*00c4*/ 	.word	0x00001690


	//----- nvinfo : EIATTR_REQNTID
	.align		4
.L_33:
        /*00c8*/ 	.byte	0x04, 0x10
        /*00ca*/ 	.short	(.L_35 - .L_34)
.L_34:
        /*00cc*/ 	.word	0x00000080
        /*00d0*/ 	.word	0x00000001
        /*00d4*/ 	.word	0x00000001


	//----- nvinfo : EIATTR_CBANK_PARAM_SIZE
	.align		4
.L_35:
        /*00d8*/ 	.byte	0x03, 0x19
        /*00da*/ 	.short	0x0054


	//----- nvinfo : EIATTR_PARAM_CBANK
	.align		4
        /*00dc*/ 	.byte	0x04, 0x0a
        /*00de*/ 	.short	(.L_37 - .L_36)
	.align		4
.L_36:
        /*00e0*/ 	.word	index@(.nv.constant0.triton_poi_fused__unsafe_index_add_convolution_mul_sub_36)
        /*00e4*/ 	.short	0x0210
        /*00e6*/ 	.short	0x0054


	//----- nvinfo : EIATTR_SW_WAR
	.align		4
.L_37:
        /*00e8*/ 	.byte	0x04, 0x36
        /*00ea*/ 	.short	(.L_39 - .L_38)
.L_38:
        /*00ec*/ 	.word	0x00000008
.L_39:


//--------------------- .nv.callgraph             --------------------------
	.section	.nv.callgraph,"",@"SHT_CUDA_CALLGRAPH"
	.align	4
	.sectionentsize	8
	.align		4
        /*0000*/ 	.word	0x00000000
	.align		4
        /*0004*/ 	.word	0xffffffff
	.align		4
        /*0008*/ 	.word	0x00000000
	.align		4
        /*000c*/ 	.word	0xfffffffe
	.align		4
        /*0010*/ 	.word	0x00000000
	.align		4
        /*0014*/ 	.word	0xfffffffd
	.align		4
        /*0018*/ 	.word	0x00000000
	.align		4
        /*001c*/ 	.word	0xfffffffc


//--------------------- .text.triton_poi_fused__unsafe_index_add_convolution_mul_sub_36 --------------------------
	.section	.text.triton_poi_fused__unsafe_index_add_convolution_mul_sub_36,"ax",@progbits
	.align	128
        .global         triton_poi_fused__unsafe_index_add_convolution_mul_sub_36
        .type           triton_poi_fused__unsafe_index_add_convolution_mul_sub_36,@function
        .size           triton_poi_fused__unsafe_index_add_convolution_mul_sub_36,(.L_x_1 - triton_poi_fused__unsafe_index_add_convolution_mul_sub_36)
        .other          triton_poi_fused__unsafe_index_add_convolution_mul_sub_36,@"STO_CUDA_ENTRY STV_DEFAULT"
triton_poi_fused__unsafe_index_add_convolution_mul_sub_36:
.text.triton_poi_fused__unsafe_index_add_convolution_mul_sub_36:
[----:B------:R-:W-:Y:S01]  /*0000*/  LDC R1, c[0x0][0x28] ;  /* 0x00000a00ff017b82 */ /* 0x000fe20000000800 */
[----:B------:R-:W1:Y:S07]  /*0010*/  S2R R0, SR_TID.X ;  /* 0x0000000000007919 */ /* 0x000e6e0000002100 */
[----:B------:R-:W2:Y:S01]  /*0020*/  LDC.64 R22, c[0x0][0x210] ;  /* 0x00008400ff167b82 */ /* 0x000ea20000000a00 */
[----:B------:R-:W-:Y:S01]  /*0030*/  ULDC.64 UR4, c[0x0][0x208] ;  /* 0x0000820000047ab9 */ /* 0x000fe20000000a00 */
[----:B------:R-:W-:Y:S01]  /*0040*/  ULDC.64 UR6, c[0x0][0x220] ;  /* 0x0000880000067ab9 */ /* 0x000fe20000000a00 */
[----:B------:R-:W3:Y:S05]  /*0050*/  S2R R7, SR_CTAID.X ;  /* 0x0000000000077919 */ /* 0x000eea0000002500 */
[----:B------:R-:W4:Y:S08]  /*0060*/  LDC.64 R12, c[0x0][0x218] ;  /* 0x00008600ff0c7b82 */ /* 0x000f300000000a00 */
[----:B------:R-:W5:Y:S01]  /*0070*/  LDC.64 R16, c[0x0][0x230] ;  /* 0x00008c00ff107b82 */ /* 0x000f620000000a00 */
[----:B-1----:R-:W-:-:S04]  /*0080*/  SHF.L.U32 R0, R0, 0x2, RZ ;  /* 0x0000000200007819 */ /* 0x002fc800000006ff */
[----:B------:R-:W-:-:S05]  /*0090*/  LOP3.LUT R0, R0, 0x1fc, RZ, 0xc0, !PT ;  /* 0x000001fc00007812 */ /* 0x000fca00078ec0ff */
[----:B---3--:R-:W-:-:S04]  /*00a0*/  IMAD R5, R7, 0x400, R0 ;  /* 0x0000040007057824 */ /* 0x008fc800078e0200 */
[----:B------:R-:W-:Y:S01]  /*00b0*/  VIADD R9, R5, 0x2 ;  /* 0x0000000205097836 */ /* 0x000fe20000000000 */
[----:B------:R-:W-:-:S04]  /*00c0*/  SHF.R.S32.HI R0, RZ, 0x1f, R5 ;  /* 0x0000001fff007819 */ /* 0x000fc80000011405 */
[----:B------:R-:W-:-:S04]  /*00d0*/  LEA.HI R0, R0, R5, RZ, 0x4 ;  /* 0x0000000500007211 */ /* 0x000fc800078f20ff */
[----:B------:R-:W-:Y:S02]  /*00e0*/  SHF.R.S32.HI R3, RZ, 0x4, R0 ;  /* 0x00000004ff037819 */ /* 0x000fe40000011400 */
[----:B------:R-:W-:Y:S02]  /*00f0*/  LOP3.LUT R0, R0, 0xfffffff0, RZ, 0xc0, !PT ;  /* 0xfffffff000007812 */ /* 0x000fe400078ec0ff */
[----:B------:R-:W-:-:S04]  /*0100*/  LEA.HI R2, R3, R3, RZ, 0x4 ;  /* 0x0000000303027211 */ /* 0x000fc800078f20ff */
[----:B------:R-:W-:-:S04]  /*0110*/  LOP3.LUT R2, R2, 0xfffffff0, RZ, 0xc0, !PT ;  /* 0xfffffff002027812 */ /* 0x000fc800078ec0ff */
[----:B------:R-:W-:Y:S02]  /*0120*/  IADD3 R3, R3, -R2, RZ ;  /* 0x8000000203037210 */ /* 0x000fe40007ffe0ff */
[----:B------:R-:W-:-:S03]  /*0130*/  SHF.R.S32.HI R2, RZ, 0x15, R7 ;  /* 0x00000015ff027819 */ /* 0x000fc60000011407 */
[----:B--2---:R-:W-:Y:S01]  /*0140*/  IMAD.WIDE R6, R3, 0x8, R22 ;  /* 0x0000000803067825 */ /* 0x004fe200078e0216 */
[----:B------:R-:W-:Y:S02]  /*0150*/  SGXT R2, R2, 0x1 ;  /* 0x000000010202781a */ /* 0x000fe40000000200 */
[----:B------:R-:W-:Y:S02]  /*0160*/  IADD3 R39, R5, -R0, RZ ;  /* 0x8000000005277210 */ /* 0x000fe40007ffe0ff */
[----:B------:R-:W-:Y:S01]  /*0170*/  LEA.HI R0, R2, R9, RZ, 0x4 ;  /* 0x0000000902007211 */ /* 0x000fe200078f20ff */
[----:B------:R-:W2:Y:S02]  /*0180*/  LDG.E.EL.64 R6, desc[UR4][R6.64] ;  /* 0x0000000406067981 */ /* 0x000ea4000c2e1b00 */
[----:B----4-:R-:W-:Y:S01]  /*0190*/  IMAD.WIDE R24, R39, 0x8, R12 ;  /* 0x0000000827187825 */ /* 0x010fe200078e020c */
[----:B------:R-:W-:-:S05]  /*01a0*/  LOP3.LUT R0, R0, 0xfffffff0, RZ, 0xc0, !PT ;  /* 0xfffffff000007812 */ /* 0x000fca00078ec0ff */
[----:B------:R-:W-:Y:S01]  /*01b0*/  IMAD.IADD R19, R9, 0x1, -R0 ;  /* 0x0000000109137824 */ /* 0x000fe200078e0a00 */
[----:B------:R-:W3:Y:S03]  /*01c0*/  LDG.E.EL.128 R24, desc[UR4][R24.64] ;  /* 0x0000000418187981 */ /* 0x000ee6000c2e1d00 */
[----:B------:R-:W-:-:S06]  /*01d0*/  IMAD.WIDE R12, R19, 0x8, R12 ;  /* 0x00000008130c7825 */ /* 0x000fcc00078e020c */
[----:B------:R-:W4:Y:S01]  /*01e0*/  LDG.E.EL.128 R12, desc[UR4][R12.64] ;  /* 0x000000040c0c7981 */ /* 0x000f22000c2e1d00 */
[----:B-----5:R-:W-:-:S06]  /*01f0*/  IMAD.WIDE R8, R39, 0x8, R16 ;  /* 0x0000000827087825 */ /* 0x020fcc00078e0210 */
[----:B------:R-:W5:Y:S01]  /*0200*/  LDG.E.EL.128 R8, desc[UR4][R8.64] ;  /* 0x0000000408087981 */ /* 0x000f62000c2e1d00 */
[----:B------:R-:W-:-:S06]  /*0210*/  IMAD.WIDE R16, R19, 0x8, R16 ;  /* 0x0000000813107825 */ /* 0x000fcc00078e0210 */
[----:B------:R-:W4:Y:S01]  /*0220*/  LDG.E.EL.128 R16, desc[UR4][R16.64] ;  /* 0x0000000410107981 */ /* 0x000f22000c2e1d00 */
[----:B------:R-:W-:-:S04]  /*0230*/  LEA.HI R41, R2, R5, RZ, 0x8 ;  /* 0x0000000502297211 */ /* 0x000fc800078f40ff */
[----:B------:R-:W-:Y:S02]  /*0240*/  SHF.R.S32.HI R41, RZ, 0x8, R41 ;  /* 0x00000008ff297819 */ /* 0x000fe40000011429 */
[----:B--2---:R-:W-:-:S04]  /*0250*/  SHF.R.U32.HI R29, RZ, 0x1e, R7 ;  /* 0x0000001eff1d7819 */ /* 0x004fc80000011607 */
[----:B------:R-:W-:-:S04]  /*0260*/  LOP3.LUT R29, R29, 0x2, RZ, 0xc0, !PT ;  /* 0x000000021d1d7812 */ /* 0x000fc800078ec0ff */
[----:B------:R-:W-:Y:S02]  /*0270*/  IADD3 R29, P0, R6, R29, RZ ;  /* 0x0000001d061d7210 */ /* 0x000fe40007f1e0ff */
[----:B---3--:R-:W-:Y:S02]  /*0280*/  SHF.R.U32.HI R4, RZ, 0x1c, R25 ;  /* 0x0000001cff047819 */ /* 0x008fe40000011619 */
[----:B------:R-:W-:Y:S02]  /*0290*/  SHF.R.U32.HI R0, RZ, 0x1c, R27 ;  /* 0x0000001cff007819 */ /* 0x000fe4000001161b */
[----:B------:R-:W-:Y:S02]  /*02a0*/  IADD3.X R30, RZ, R7, RZ, P0, !PT ;  /* 0x00000007ff1e7210 */ /* 0x000fe400007fe4ff */
[----:B------:R-:W-:Y:S02]  /*02b0*/  LEA R21, P1, R24, UR6, 0x2 ;  /* 0x0000000618157c11 */ /* 0x000fe4000f8210ff */
[----:B------:R-:W-:-:S02]  /*02c0*/  LEA R7, P0, R26, UR6, 0x2 ;  /* 0x000000061a077c11 */ /* 0x000fc4000f8010ff */
[----:B------:R-:W-:Y:S02]  /*02d0*/  LOP3.LUT R4, R4, 0x8, RZ, 0xc0, !PT ;  /* 0x0000000804047812 */ /* 0x000fe400078ec0ff */
[----:B------:R-:W-:Y:S02]  /*02e0*/  LOP3.LUT R0, R0, 0x8, RZ, 0xc0, !PT ;  /* 0x0000000800007812 */ /* 0x000fe400078ec0ff */
[----:B------:R-:W-:Y:S02]  /*02f0*/  LEA.HI.X R6, R24, UR7, R25, 0x2, P1 ;  /* 0x0000000718067c11 */ /* 0x000fe400088f1419 */
[----:B------:R-:W-:Y:S02]  /*0300*/  LEA.HI.X R28, R26, UR7, R27, 0x2, P0 ;  /* 0x000000071a1c7c11 */ /* 0x000fe400080f141b */
[----:B------:R-:W-:Y:S01]  /*0310*/  IADD3 R4, P1, R4, R21, RZ ;  /* 0x0000001504047210 */ /* 0x000fe20007f3e0ff */
[----:B------:R-:W-:Y:S01]  /*0320*/  IMAD.SHL.U32 R21, R29, 0x8, RZ ;  /* 0x000000081d157824 */ /* 0x000fe200078e00ff */
[----:B------:R-:W-:-:S02]  /*0330*/  IADD3 R0, P0, R0, R7, RZ ;  /* 0x0000000700007210 */ /* 0x000fc40007f1e0ff */
[--C-:B----4-:R-:W-:Y:S02]  /*0340*/  SHF.R.U32.HI R20, RZ, 0x1c, R13.reuse ;  /* 0x0000001cff147819 */ /* 0x110fe4000001160d */
[----:B------:R-:W-:Y:S02]  /*0350*/  LEA R27, P2, R12, UR6, 0x2 ;  /* 0x000000060c1b7c11 */ /* 0x000fe4000f8410ff */
[----:B------:R-:W-:Y:S02]  /*0360*/  LOP3.LUT R20, R20, 0x8, RZ, 0xc0, !PT ;  /* 0x0000000814147812 */ /* 0x000fe400078ec0ff */
[----:B------:R-:W-:Y:S01]  /*0370*/  LEA.HI.X R26, R12, UR7, R13, 0x2, P2 ;  /* 0x000000070c1a7c11 */ /* 0x000fe200090f140d */
[----:B------:R-:W-:Y:S01]  /*0380*/  IMAD.X R12, RZ, RZ, R28, P0 ;  /* 0x000000ffff0c7224 */ /* 0x000fe200000e061c */
[----:B------:R-:W-:Y:S02]  /*0390*/  SHF.L.U64.HI R25, R29, 0x3, R30 ;  /* 0x000000031d197819 */ /* 0x000fe4000001021e */
[----:B------:R-:W-:-:S02]  /*03a0*/  IADD3.X R6, RZ, R6, RZ, P1, !PT ;  /* 0x00000006ff067210 */ /* 0x000fc40000ffe4ff */
[----:B------:R-:W-:Y:S02]  /*03b0*/  IADD3 R28, P0, R0, R21, RZ ;  /* 0x00000015001c7210 */ /* 0x000fe40007f1e0ff */
[----:B------:R-:W-:Y:S02]  /*03c0*/  IADD3 R30, P1, R21, R4, RZ ;  /* 0x00000004151e7210 */ /* 0x000fe40007f3e0ff */
[----:B------:R-:W-:Y:S01]  /*03d0*/  LEA.HI R7, R41, R41, RZ, 0x7 ;  /* 0x0000002929077211 */ /* 0x000fe200078f38ff */
[----:B------:R-:W-:Y:S01]  /*03e0*/  IMAD.X R29, R12, 0x1, R25, P0 ;  /* 0x000000010c1d7824 */ /* 0x000fe200000e0619 */
[----:B------:R-:W-:Y:S01]  /*03f0*/  IADD3 R20, P2, R20, R27, RZ ;  /* 0x0000001b14147210 */ /* 0x000fe20007f5e0ff */
[----:B------:R-:W-:Y:S01]  /*0400*/  IMAD.X R31, R25, 0x1, R6, P1 ;  /* 0x00000001191f7824 */ /* 0x000fe200008e0606 */
[----:B------:R-:W-:Y:S02]  /*0410*/  SHF.L.U32 R13, R41, 0x2, RZ ;  /* 0x00000002290d7819 */ /* 0x000fe400000006ff */
[----:B------:R-:W-:-:S02]  /*0420*/  LOP3.LUT R24, R7, 0xffffff80, RZ, 0xc0, !PT ;  /* 0xffffff8007187812 */ /* 0x000fc400078ec0ff */
[----:B------:R-:W-:Y:S01]  /*0430*/  IADD3.X R7, RZ, R26, RZ, P2, !PT ;  /* 0x0000001aff077210 */ /* 0x000fe200017fe4ff */
[C---:B------:R-:W-:Y:S01]  /*0440*/  IMAD.WIDE R28, R13.reuse, 0x4, R28 ;  /* 0x000000040d1c7825 */ /* 0x040fe200078e021c */
[----:B------:R-:W-:Y:S02]  /*0450*/  IADD3 R26, P1, R20, R21, RZ ;  /* 0x00000015141a7210 */ /* 0x000fe40007f3e0ff */
[----:B------:R-:W-:Y:S01]  /*0460*/  SHF.R.U32.HI R32, RZ, 0x1c, R15 ;  /* 0x0000001cff207819 */ /* 0x000fe2000001160f */
[----:B------:R-:W-:Y:S01]  /*0470*/  IMAD.WIDE R30, R13, 0x4, R30 ;  /* 0x000000040d1e7825 */ /* 0x000fe200078e021e */
[----:B------:R-:W-:Y:S02]  /*0480*/  LEA R35, P0, R14, UR6, 0x2 ;  /* 0x000000060e237c11 */ /* 0x000fe4000f8010ff */
[----:B------:R-:W-:Y:S01]  /*0490*/  IADD3 R41, R41, -R24, RZ ;  /* 0x8000001829297210 */ /* 0x000fe20007ffe0ff */
[----:B------:R-:W-:Y:S01]  /*04a0*/  IMAD.X R27, R7, 0x1, R25, P1 ;  /* 0x00000001071b7824 */ /* 0x000fe200008e0619 */
[----:B------:R-:W-:Y:S01]  /*04b0*/  LOP3.LUT R32, R32, 0x8, RZ, 0xc0, !PT ;  /* 0x0000000820207812 */ /* 0x000fe200078ec0ff */
[----:B------:R1:W2:Y:S01]  /*04c0*/  LDG.E.EL R24, desc[UR4][R28.64] ;  /* 0x000000041c187981 */ /* 0x0002a2000c2e1900 */
[----:B-----5:R-:W-:-:S02]  /*04d0*/  LEA R33, P1, R8, UR6, 0x2 ;  /* 0x0000000608217c11 */ /* 0x020fc4000f8210ff */
[----:B------:R-:W-:Y:S01]  /*04e0*/  SHF.R.U32.HI R38, RZ, 0x1c, R9 ;  /* 0x0000001cff267819 */ /* 0x000fe20000011609 */
[----:B------:R3:W4:Y:S01]  /*04f0*/  LDG.E.EL R31, desc[UR4][R30.64] ;  /* 0x000000041e1f7981 */ /* 0x000722000c2e1900 */
[----:B------:R-:W-:Y:S01]  /*0500*/  LEA.HI.X R34, R14, UR7, R15, 0x2, P0 ;  /* 0x000000070e227c11 */ /* 0x000fe200080f140f */
[----:B------:R-:W-:Y:S01]  /*0510*/  IMAD.WIDE R26, R13, 0x4, R26 ;  /* 0x000000040d1a7825 */ /* 0x000fe200078e021a */
[----:B------:R-:W-:Y:S01]  /*0520*/  IADD3 R14, P0, R32, R35, RZ ;  /* 0x00000023200e7210 */ /* 0x000fe20007f1e0ff */
[----:B-1----:R-:W1:Y:S01]  /*0530*/  LDC.64 R28, c[0x0][0x240] ;  /* 0x00009000ff1c7b82 */ /* 0x002e620000000a00 */
[----:B------:R-:W-:Y:S02]  /*0540*/  LEA.HI.X R36, R8, UR7, R9, 0x2, P1 ;  /* 0x0000000708247c11 */ /* 0x000fe400088f1409 */
[----:B------:R5:W2:Y:S01]  /*0550*/  LDG.E.EL R15, desc[UR4][R26.64] ;  /* 0x000000041a0f7981 */ /* 0x000aa2000c2e1900 */
[----:B------:R-:W-:Y:S02]  /*0560*/  LEA R9, P1, R10, UR6, 0x2 ;  /* 0x000000060a097c11 */ /* 0x000fe4000f8210ff */
[----:B------:R-:W-:-:S02]  /*0570*/  LOP3.LUT R38, R38, 0x8, RZ, 0xc0, !PT ;  /* 0x0000000826267812 */ /* 0x000fc400078ec0ff */
[----:B---3--:R-:W-:Y:S02]  /*0580*/  IADD3.X R30, RZ, R34, RZ, P0, !PT ;  /* 0x00000022ff1e7210 */ /* 0x008fe400007fe4ff */
[----:B------:R-:W-:Y:S02]  /*0590*/  LEA.HI.X R34, R10, UR7, R11, 0x2, P1 ;  /* 0x000000070a227c11 */ /* 0x000fe400088f140b */
[----:B------:R-:W-:Y:S01]  /*05a0*/  IADD3 R38, P1, R38, R33, RZ ;  /* 0x0000002126267210 */ /* 0x000fe20007f3e0ff */
[----:B-----5:R-:W3:Y:S01]  /*05b0*/  LDC.64 R26, c[0x0][0x228] ;  /* 0x00008a00ff1a7b82 */ /* 0x020ee20000000a00 */
[----:B------:R-:W-:-:S03]  /*05c0*/  IADD3 R42, P0, R14, R21, RZ ;  /* 0x000000150e2a7210 */ /* 0x000fc60007f1e0ff */
[----:B------:R-:W-:Y:S01]  /*05d0*/  IMAD.X R36, RZ, RZ, R36, P1 ;  /* 0x000000ffff247224 */ /* 0x000fe200008e0624 */
[----:B------:R-:W-:Y:S02]  /*05e0*/  IADD3.X R43, R30, R25, RZ, P0, !PT ;  /* 0x000000191e2b7210 */ /* 0x000fe400007fe4ff */
[----:B------:R-:W-:-:S04]  /*05f0*/  IADD3 R46, P0, R38, R21, RZ ;  /* 0x00000015262e7210 */ /* 0x000fc80007f1e0ff */
[----:B------:R-:W-:Y:S02]  /*0600*/  IADD3.X R47, R36, R25, RZ, P0, !PT ;  /* 0x00000019242f7210 */ /* 0x000fe400007fe4ff */
[C---:B------:R-:W-:Y:S02]  /*0610*/  LEA R45, P0, R16.reuse, UR6, 0x2 ;  /* 0x00000006102d7c11 */ /* 0x040fe4000f8010ff */
[--C-:B------:R-:W-:Y:S02]  /*0620*/  SHF.R.U32.HI R40, RZ, 0x1c, R17.reuse ;  /* 0x0000001cff287819 */ /* 0x100fe40000011611 */
[----:B------:R-:W-:Y:S01]  /*0630*/  LEA.HI.X R44, R16, UR7, R17, 0x2, P0 ;  /* 0x00000007102c7c11 */ /* 0x000fe200080f1411 */
[----:B-1----:R-:W-:-:S04]  /*0640*/  IMAD.WIDE R16, R3, 0x8, R28 ;  /* 0x0000000803107825 */ /* 0x002fc800078e021c */
[----:B------:R-:W-:Y:S02]  /*0650*/  IMAD.WIDE R42, R13, 0x4, R42 ;  /* 0x000000040d2a7825 */ /* 0x000fe400078e022a */
[----:B------:R-:W5:Y:S04]  /*0660*/  LDG.E.EL.64 R16, desc[UR4][R16.64] ;  /* 0x0000000410107981 */ /* 0x000f68000c2e1b00 */
[----:B------:R3:W2:Y:S02]  /*0670*/  LDG.E.EL R33, desc[UR4][R42.64] ;  /* 0x000000042a217981 */ /* 0x0006a4000c2e1900 */
[----:B---3--:R-:W-:-:S06]  /*0680*/  IMAD.WIDE R42, R41, 0x4, R26 ;  /* 0x00000004292a7825 */ /* 0x008fcc00078e021a */
[----:B------:R-:W4:Y:S01]  /*0690*/  LDG.E.EL R42, desc[UR4][R42.64] ;  /* 0x000000042a2a7981 */ /* 0x000f22000c2e1900 */
[----:B------:R-:W-:-:S04]  /*06a0*/  SHF.R.U32.HI R32, RZ, 0x1c, R11 ;  /* 0x0000001cff207819 */ /* 0x000fc8000001160b */
[----:B------:R-:W-:-:S04]  /*06b0*/  LOP3.LUT R32, R32, 0x8, RZ, 0xc0, !PT ;  /* 0x0000000820207812 */ /* 0x000fc800078ec0ff */
[----:B------:R-:W-:Y:S02]  /*06c0*/  IADD3 R32, P2, R32, R9, RZ ;  /* 0x0000000920207210 */ /* 0x000fe40007f5e0ff */
[----:B------:R-:W1:Y:S02]  /*06d0*/  LDC.64 R8, c[0x0][0x238] ;  /* 0x00008e00ff087b82 */ /* 0x000e640000000a00 */
[----:B------:R-:W-:Y:S02]  /*06e0*/  IADD3.X R34, RZ, R34, RZ, P2, !PT ;  /* 0x00000022ff227210 */ /* 0x000fe400017fe4ff */
[----:B------:R-:W-:-:S05]  /*06f0*/  IADD3 R10, P1, R32, R21, RZ ;  /* 0x00000015200a7210 */ /* 0x000fca0007f3e0ff */
[----:B------:R-:W-:Y:S01]  /*0700*/  IMAD.X R11, R34, 0x1, R25, P1 ;  /* 0x00000001220b7824 */ /* 0x000fe200008e0619 */
[----:B------:R-:W-:Y:S01]  /*0710*/  LOP3.LUT R40, R40, 0x8, RZ, 0xc0, !PT ;  /* 0x0000000828287812 */ /* 0x000fe200078ec0ff */
[----:B------:R-:W-:-:S03]  /*0720*/  IMAD.WIDE R10, R13, 0x4, R10 ;  /* 0x000000040d0a7825 */ /* 0x000fc600078e020a */
[----:B------:R-:W-:Y:S02]  /*0730*/  IADD3 R40, P0, R40, R45, RZ ;  /* 0x0000002d28287210 */ /* 0x000fe40007f1e0ff */
[----:B------:R3:W2:Y:S02]  /*0740*/  LDG.E.EL R35, desc[UR4][R10.64] ;  /* 0x000000040a237981 */ /* 0x0006a4000c2e1900 */
[----:B------:R-:W-:Y:S01]  /*0750*/  IADD3.X R44, RZ, R44, RZ, P0, !PT ;  /* 0x0000002cff2c7210 */ /* 0x000fe200007fe4ff */
[----:B-1----:R-:W-:Y:S01]  /*0760*/  IMAD.WIDE R8, R39, 0x4, R8 ;  /* 0x0000000427087825 */ /* 0x002fe200078e0208 */
[C---:B------:R-:W-:Y:S02]  /*0770*/  LEA R39, P1, R18.reuse, UR6, 0x2 ;  /* 0x0000000612277c11 */ /* 0x040fe4000f8210ff */
[--C-:B---3--:R-:W-:Y:S02]  /*0780*/  SHF.R.U32.HI R10, RZ, 0x1c, R19.reuse ;  /* 0x0000001cff0a7819 */ /* 0x108fe40000011613 */
[----:B------:R-:W-:-:S02]  /*0790*/  LEA.HI.X R41, R18, UR7, R19, 0x2, P1 ;  /* 0x0000000712297c11 */ /* 0x000fc400088f1413 */
[----:B------:R-:W-:Y:S02]  /*07a0*/  IADD3 R18, P0, R40, R21, RZ ;  /* 0x0000001528127210 */ /* 0x000fe40007f1e0ff */
[----:B------:R-:W-:Y:S01]  /*07b0*/  LOP3.LUT R10, R10, 0x8, RZ, 0xc0, !PT ;  /* 0x000000080a0a7812 */ /* 0x000fe200078ec0ff */
[----:B------:R-:W-:Y:S01]  /*07c0*/  IMAD.WIDE R46, R13, 0x4, R46 ;  /* 0x000000040d2e7825 */ /* 0x000fe200078e022e */
[----:B------:R-:W-:Y:S02]  /*07d0*/  IADD3.X R19, R44, R25, RZ, P0, !PT ;  /* 0x000000192c137210 */ /* 0x000fe400007fe4ff */
[----:B------:R-:W-:Y:S02]  /*07e0*/  IADD3 R39, P0, R10, R39, RZ ;  /* 0x000000270a277210 */ /* 0x000fe40007f1e0ff */
[----:B------:R1:W3:Y:S03]  /*07f0*/  LDG.E.EL R37, desc[UR4][R46.64] ;  /* 0x000000042e257981 */ /* 0x0002e6000c2e1900 */
[----:B------:R-:W-:Y:S01]  /*0800*/  IMAD.X R41, RZ, RZ, R41, P0 ;  /* 0x000000ffff297224 */ /* 0x000fe200000e0629 */
[----:B------:R-:W3:Y:S01]  /*0810*/  LDG.E.EL.128 R8, desc[UR4][R8.64] ;  /* 0x0000000408087981 */ /* 0x000ee2000c2e1d00 */
[----:B-1----:R-:W-:-:S04]  /*0820*/  IADD3 R46, P0, R39, R21, RZ ;  /* 0x00000015272e7210 */ /* 0x002fc80007f1e0ff */
[----:B------:R-:W-:-:S03]  /*0830*/  IADD3.X R47, R41, R25, RZ, P0, !PT ;  /* 0x00000019292f7210 */ /* 0x000fc600007fe4ff */
[----:B------:R-:W-:-:S05]  /*0840*/  IMAD.WIDE R46, R13, 0x4, R46 ;  /* 0x000000040d2e7825 */ /* 0x000fca00078e022e */
[----:B------:R1:W3:Y:S01]  /*0850*/  LDG.E.EL R21, desc[UR4][R46.64] ;  /* 0x000000042e157981 */ /* 0x0002e2000c2e1900 */
[----:B-----5:R-:W-:-:S04]  /*0860*/  SHF.R.U32.HI R25, RZ, 0x1e, R17 ;  /* 0x0000001eff197819 */ /* 0x020fc80000011611 */
[----:B------:R-:W-:-:S04]  /*0870*/  LOP3.LUT R25, R25, 0x2, RZ, 0xc0, !PT ;  /* 0x0000000219197812 */ /* 0x000fc800078ec0ff */
[----:B------:R-:W-:-:S04]  /*0880*/  IADD3 R16, P0, R16, R25, RZ ;  /* 0x0000001910107210 */ /* 0x000fc80007f1e0ff */
[----:B------:R-:W-:Y:S01]  /*0890*/  IADD3.X R25, RZ, R17, RZ, P0, !PT ;  /* 0x00000011ff197210 */ /* 0x000fe200007fe4ff */
[----:B----4-:R-:W-:Y:S01]  /*08a0*/  FADD R17, R42, R31 ;  /* 0x0000001f2a117221 */ /* 0x010fe20000000000 */
[C---:B------:R-:W-:Y:S02]  /*08b0*/  IMAD.SHL.U32 R31, R16.reuse, 0x8, RZ ;  /* 0x00000008101f7824 */ /* 0x040fe400078e00ff */
[----:B------:R-:W-:-:S03]  /*08c0*/  SHF.L.U64.HI R25, R16, 0x3, R25 ;  /* 0x0000000310197819 */ /* 0x000fc60000010219 */
[----:B-1----:R-:W-:-:S04]  /*08d0*/  IADD3 R46, P0, R31, R4, RZ ;  /* 0x000000041f2e7210 */ /* 0x002fc80007f1e0ff */
[----:B------:R-:W-:-:S03]  /*08e0*/  IADD3.X R47, R25, R6, RZ, P0, !PT ;  /* 0x00000006192f7210 */ /* 0x000fc600007fe4ff */
[----:B------:R-:W-:-:S06]  /*08f0*/  IMAD.WIDE R50, R13, 0x4, R46 ;  /* 0x000000040d327825 */ /* 0x000fcc00078e022e */
[----:B------:R-:W4:Y:S01]  /*0900*/  LDG.E.EL R51, desc[UR4][R50.64] ;  /* 0x0000000432337981 */ /* 0x000f22000c2e1900 */
[----:B------:R-:W-:-:S04]  /*0910*/  IADD3 R46, P0, R31, R38, RZ ;  /* 0x000000261f2e7210 */ /* 0x000fc80007f1e0ff */
[----:B------:R-:W-:Y:S01]  /*0920*/  IADD3.X R47, R25, R36, RZ, P0, !PT ;  /* 0x00000024192f7210 */ /* 0x000fe200007fe4ff */
[----:B------:R-:W-:-:S04]  /*0930*/  IMAD.WIDE R18, R13, 0x4, R18 ;  /* 0x000000040d127825 */ /* 0x000fc800078e0212 */
[----:B------:R-:W-:Y:S02]  /*0940*/  IMAD.WIDE R48, R13, 0x4, R46 ;  /* 0x000000040d307825 */ /* 0x000fe400078e022e */
[----:B------:R3:W5:Y:S04]  /*0950*/  LDG.E.EL R19, desc[UR4][R18.64] ;  /* 0x0000000412137981 */ /* 0x000768000c2e1900 */
[----:B------:R-:W5:Y:S01]  /*0960*/  LDG.E.EL R49, desc[UR4][R48.64] ;  /* 0x0000000430317981 */ /* 0x000f62000c2e1900 */
[----:B------:R-:W-:Y:S01]  /*0970*/  IADD3 R46, P0, R31, R0, RZ ;  /* 0x000000001f2e7210 */ /* 0x000fe20007f1e0ff */
[C---:B--2---:R-:W-:Y:S01]  /*0980*/  FADD R24, R42.reuse, R24 ;  /* 0x000000182a187221 */ /* 0x044fe20000000000 */
[----:B------:R-:W-:-:S03]  /*0990*/  FADD R35, R42, R35 ;  /* 0x000000232a237221 */ /* 0x000fc60000000000 */
[----:B------:R-:W-:Y:S02]  /*09a0*/  IMAD.X R47, R25, 0x1, R12, P0 ;  /* 0x00000001192f7824 */ /* 0x000fe400000e060c */
[----:B---3--:R-:W-:-:S04]  /*09b0*/  FADD R18, R42, R37 ;  /* 0x000000252a127221 */ /* 0x008fc80000000000 */
[----:B------:R-:W-:-:S04]  /*09c0*/  FADD R18, -R17, R18 ;  /* 0x0000001211127221 */ /* 0x000fc80000000100 */
[----:B------:R-:W-:Y:S01]  /*09d0*/  FFMA R16, R8, R18, R17 ;  /* 0x0000001208107223 */ /* 0x000fe20000000011 */
[----:B------:R-:W-:Y:S01]  /*09e0*/  FADD R17, -R24, R35 ;  /* 0x0000002318117221 */ /* 0x000fe20000000100 */
[----:B----4-:R-:W-:Y:S01]  /*09f0*/  FADD R35, R42, R51 ;  /* 0x000000332a237221 */ /* 0x010fe20000000000 */
[----:B------:R-:W-:-:S06]  /*0a00*/  IMAD.WIDE R50, R13, 0x4, R46 ;  /* 0x000000040d327825 */ /* 0x000fcc00078e022e */
[----:B------:R1:W2:Y:S01]  /*0a10*/  LDG.E.EL R51, desc[UR4][R50.64] ;  /* 0x0000000432337981 */ /* 0x0002a2000c2e1900 */
[----:B------:R-:W-:-:S04]  /*0a20*/  IADD3 R46, P0, R31, R32, RZ ;  /* 0x000000201f2e7210 */ /* 0x000fc80007f1e0ff */
[----:B------:R-:W-:Y:S01]  /*0a30*/  IADD3.X R47, R25, R34, RZ, P0, !PT ;  /* 0x00000022192f7210 */ /* 0x000fe200007fe4ff */
[----:B-----5:R-:W-:Y:S02]  /*0a40*/  FADD R18, R42, R49 ;  /* 0x000000312a127221 */ /* 0x020fe40000000000 */
[----:B------:R-:W-:Y:S01]  /*0a50*/  IMAD.WIDE R48, R13, 0x4, R46 ;  /* 0x000000040d307825 */ /* 0x000fe200078e022e */
[----:B------:R-:W-:-:S04]  /*0a60*/  IADD3 R46, P0, R31, R20, RZ ;  /* 0x000000141f2e7210 */ /* 0x000fc80007f1e0ff */
[----:B------:R-:W-:Y:S01]  /*0a70*/  IADD3.X R47, R25, R7, RZ, P0, !PT ;  /* 0x00000007192f7210 */ /* 0x000fe200007fe4ff */
[----:B------:R-:W-:Y:S01]  /*0a80*/  FADD R18, -R35, R18 ;  /* 0x0000001223127221 */ /* 0x000fe20000000100 */
[C---:B-1----:R-:W-:Y:S01]  /*0a90*/  FADD R50, R42.reuse, R33 ;  /* 0x000000212a327221 */ /* 0x042fe20000000000 */
[----:B------:R-:W-:Y:S01]  /*0aa0*/  FADD R21, R42, R21 ;  /* 0x000000152a157221 */ /* 0x000fe20000000000 */
[----:B------:R-:W3:Y:S01]  /*0ab0*/  LDG.E.EL R49, desc[UR4][R48.64] ;  /* 0x0000000430317981 */ /* 0x000ee2000c2e1900 */
[----:B------:R-:W-:Y:S01]  /*0ac0*/  IMAD.WIDE R52, R13, 0x4, R46 ;  /* 0x000000040d347825 */ /* 0x000fe200078e022e */
[----:B------:R-:W-:-:S03]  /*0ad0*/  IADD3 R46, P0, R31, R40, RZ ;  /* 0x000000281f2e7210 */ /* 0x000fc60007f1e0ff */
[----:B------:R-:W-:Y:S01]  /*0ae0*/  FFMA R35, R8, R18, R35 ;  /* 0x0000001208237223 */ /* 0x000fe20000000023 */
[----:B------:R-:W-:Y:S01]  /*0af0*/  FADD R18, R42, R19 ;  /* 0x000000132a127221 */ /* 0x000fe20000000000 */
[----:B------:R-:W-:Y:S01]  /*0b00*/  FADD R19, -R50, R21 ;  /* 0x0000001532137221 */ /* 0x000fe20000000100 */
[----:B------:R-:W-:Y:S02]  /*0b10*/  IMAD.X R47, R25, 0x1, R44, P0 ;  /* 0x00000001192f7824 */ /* 0x000fe400000e062c */
[----:B------:R-:W-:Y:S01]  /*0b20*/  FFMA R17, R9, R17, R24 ;  /* 0x0000001109117223 */ /* 0x000fe20000000018 */
[----:B------:R-:W-:Y:S01]  /*0b30*/  FFMA R19, R11, R19, R50 ;  /* 0x000000130b137223 */ /* 0x000fe20000000032 */
[----:B------:R-:W4:Y:S01]  /*0b40*/  LDG.E.EL R53, desc[UR4][R52.64] ;  /* 0x0000000434357981 */ /* 0x000f22000c2e1900 */
[----:B--2---:R-:W-:Y:S01]  /*0b50*/  FADD R24, R42, R51 ;  /* 0x000000332a187221 */ /* 0x004fe20000000000 */
[----:B------:R-:W-:-:S06]  /*0b60*/  IMAD.WIDE R50, R13, 0x4, R46 ;  /* 0x000000040d327825 */ /* 0x000fcc00078e022e */
[----:B------:R-:W2:Y:S01]  /*0b70*/  LDG.E.EL R51, desc[UR4][R50.64] ;  /* 0x0000000432337981 */ /* 0x000ea2000c2e1900 */
[----:B------:R-:W-:Y:S01]  /*0b80*/  FADD R15, R42, R15 ;  /* 0x0000000f2a0f7221 */ /* 0x000fe20000000000 */
[----:B------:R-:W-:-:S03]  /*0b90*/  VIADD R21, R5, 0x200 ;  /* 0x0000020005157836 */ /* 0x000fc60000000000 */
[----:B------:R-:W-:-:S04]  /*0ba0*/  FADD R18, -R15, R18 ;  /* 0x000000120f127221 */ /* 0x000fc80000000100 */
[----:B------:R-:W-:Y:S01]  /*0bb0*/  FFMA R18, R10, R18, R15 ;  /* 0x000000120a127223 */ /* 0x000fe2000000000f */
[----:B---3--:R-:W-:Y:S01]  /*0bc0*/  FADD R15, R42, R49 ;  /* 0x000000312a0f7221 */ /* 0x008fe20000000000 */
[----:B------:R-:W-:-:S03]  /*0bd0*/  LEA.HI R37, R2, R21, RZ, 0x8 ;  /* 0x0000001502257211 */ /* 0x000fc600078f40ff */
[----:B------:R-:W-:Y:S01]  /*0be0*/  FADD R15, -R24, R15 ;  /* 0x0000000f180f7221 */ /* 0x000fe20000000100 */
[----:B------:R-:W-:-:S03]  /*0bf0*/  SHF.R.S32.HI R37, RZ, 0x8, R37 ;  /* 0x00000008ff257819 */ /* 0x000fc60000011425 */
[----:B------:R-:W-:Y:S01]  /*0c00*/  FFMA R24, R9, R15, R24 ;  /* 0x0000000f09187223 */ /* 0x000fe20000000018 */
[----:B------:R-:W-:Y:S01]  /*0c10*/  LEA.HI R21, R2, R21, RZ, 0x4 ;  /* 0x0000001502157211 */ /* 0x000fe200078f20ff */
[----:B----4-:R-:W-:Y:S01]  /*0c20*/  FADD R15, R42, R53 ;  /* 0x000000352a0f7221 */ /* 0x010fe20000000000 */
[----:B------:R-:W-:Y:S02]  /*0c30*/  LEA.HI R2, R37, R37, RZ, 0x7 ;  /* 0x0000002525027211 */ /* 0x000fe400078f38ff */
[----:B------:R-:W-:Y:S02]  /*0c40*/  SHF.R.S32.HI R21, RZ, 0x4, R21 ;  /* 0x00000004ff157819 */ /* 0x000fe40000011415 */
[----:B------:R-:W-:Y:S02]  /*0c50*/  LOP3.LUT R2, R2, 0xffffff80, RZ, 0xc0, !PT ;  /* 0xffffff8002027812 */ /* 0x000fe400078ec0ff */
[----:B------:R-:W-:-:S04]  /*0c60*/  IADD3 R48, P1, R31, R39, RZ ;  /* 0x000000271f307210 */ /* 0x000fc80007f3e0ff */
[----:B------:R-:W-:-:S03]  /*0c70*/  IADD3.X R49, R25, R41, RZ, P1, !PT ;  /* 0x0000002919317210 */ /* 0x000fc60000ffe4ff */
[----:B------:R-:W-:-:S04]  /*0c80*/  IMAD.WIDE R48, R13, 0x4, R48 ;  /* 0x000000040d307825 */ /* 0x000fc800078e0230 */
[----:B--2---:R-:W-:-:S04]  /*0c90*/  FADD R46, R42, R51 ;  /* 0x000000332a2e7221 */ /* 0x004fc80000000000 */
[----:B------:R-:W-:Y:S01]  /*0ca0*/  FADD R46, -R15, R46 ;  /* 0x0000002e0f2e7221 */ /* 0x000fe20000000100 */
[----:B------:R-:W-:-:S03]  /*0cb0*/  IADD3 R51, R37, -R2, RZ ;  /* 0x8000000225337210 */ /* 0x000fc60007ffe0ff */
[----:B------:R-:W-:Y:S01]  /*0cc0*/  FFMA R15, R10, R46, R15 ;  /* 0x0000002e0a0f7223 */ /* 0x000fe2000000000f */
[----:B------:R-:W-:Y:S02]  /*0cd0*/  IADD3 R46, P0, R31, R14, RZ ;  /* 0x0000000e1f2e7210 */ /* 0x000fe40007f1e0ff */
[----:B------:R-:W-:Y:S02]  /*0ce0*/  LEA.HI R2, R21, R21, RZ, 0x4 ;  /* 0x0000001515027211 */ /* 0x000fe400078f20ff */
[----:B------:R-:W-:Y:S02]  /*0cf0*/  IADD3.X R47, R25, R30, RZ, P0, !PT ;  /* 0x0000001e192f7210 */ /* 0x000fe400007fe4ff */
[----:B------:R-:W-:Y:S01]  /*0d00*/  LOP3.LUT R2, R2, 0xfffffff0, RZ, 0xc0, !PT ;  /* 0xfffffff002027812 */ /* 0x000fe200078ec0ff */
[----:B------:R-:W-:-:S03]  /*0d10*/  IMAD.WIDE R46, R13, 0x4, R46 ;  /* 0x000000040d2e7825 */ /* 0x000fc600078e022e */
[----:B------:R-:W-:Y:S02]  /*0d20*/  IADD3 R21, R21, -R2, RZ ;  /* 0x8000000215157210 */ /* 0x000fe40007ffe0ff */
[----:B------:R1:W2:Y:S01]  /*0d30*/  LDG.E.EL R13, desc[UR4][R46.64] ;  /* 0x000000042e0d7981 */ /* 0x0002a2000c2e1900 */
[----:B------:R-:W-:Y:S01]  /*0d40*/  IMAD.WIDE R50, R51, 0x4, R26 ;  /* 0x0000000433327825 */ /* 0x000fe200078e021a */
[----:B------:R-:W-:-:S04]  /*0d50*/  SHF.L.U32 R37, R37, 0x2, RZ ;  /* 0x0000000225257819 */ /* 0x000fc800000006ff */
[----:B------:R3:W4:Y:S01]  /*0d60*/  LDG.E.EL R31, desc[UR4][R50.64] ;  /* 0x00000004321f7981 */ /* 0x000722000c2e1900 */
[----:B-1----:R-:W-:-:S05]  /*0d70*/  IMAD.WIDE R46, R21, 0x8, R22 ;  /* 0x00000008152e7825 */ /* 0x002fca00078e0216 */
[----:B------:R-:W5:Y:S01]  /*0d80*/  LDG.E.EL.64 R26, desc[UR4][R46.64] ;  /* 0x000000042e1a7981 */ /* 0x000f62000c2e1b00 */
[----:B------:R-:W-:-:S06]  /*0d90*/  IMAD.WIDE R22, R21, 0x8, R28 ;  /* 0x0000000815167825 */ /* 0x000fcc00078e021c */
[----:B------:R-:W2:Y:S01]  /*0da0*/  LDG.E.EL.64 R22, desc[UR4][R22.64] ;  /* 0x0000000416167981 */ /* 0x000ea2000c2e1b00 */
[----:B-----5:R-:W-:-:S04]  /*0db0*/  SHF.R.U32.HI R25, RZ, 0x1e, R27 ;  /* 0x0000001eff197819 */ /* 0x020fc8000001161b */
[----:B------:R-:W-:-:S04]  /*0dc0*/  LOP3.LUT R25, R25, 0x2, RZ, 0xc0, !PT ;  /* 0x0000000219197812 */ /* 0x000fc800078ec0ff */
[----:B------:R-:W-:Y:S02]  /*0dd0*/  IADD3 R2, P0, R26, R25, RZ ;  /* 0x000000191a027210 */ /* 0x000fe40007f1e0ff */
[----:B--2---:R-:W-:Y:S01]  /*0de0*/  SHF.R.U32.HI R43, RZ, 0x1e, R23 ;  /* 0x0000001eff2b7819 */ /* 0x004fe20000011617 */
[----:B------:R1:W2:Y:S01]  /*0df0*/  LDG.E.EL R25, desc[UR4][R48.64] ;  /* 0x0000000430197981 */ /* 0x0002a2000c2e1900 */
[C---:B------:R-:W-:Y:S01]  /*0e00*/  SHF.L.U32 R29, R2.reuse, 0x3, RZ ;  /* 0x00000003021d7819 */ /* 0x040fe200000006ff */
[----:B------:R-:W-:Y:S01]  /*0e10*/  IMAD.X R27, RZ, RZ, R27, P0 ;  /* 0x000000ffff1b7224 */ /* 0x000fe200000e061b */
[----:B------:R-:W-:Y:S02]  /*0e20*/  LOP3.LUT R43, R43, 0x2, RZ, 0xc0, !PT ;  /* 0x000000022b2b7812 */ /* 0x000fe400078ec0ff */
[----:B------:R-:W-:Y:S02]  /*0e30*/  IADD3 R46, P0, R29, R4, RZ ;  /* 0x000000041d2e7210 */ /* 0x000fe40007f1e0ff */
[----:B------:R-:W-:-:S05]  /*0e40*/  SHF.L.U64.HI R27, R2, 0x3, R27 ;  /* 0x00000003021b7819 */ /* 0x000fca000001021b */
[----:B------:R-:W-:Y:S01]  /*0e50*/  IMAD.X R47, R27, 0x1, R6, P0 ;  /* 0x000000011b2f7824 */ /* 0x000fe200000e0606 */
[----:B------:R-:W-:-:S04]  /*0e60*/  IADD3 R43, P0, R22, R43, RZ ;  /* 0x0000002b162b7210 */ /* 0x000fc80007f1e0ff */
[----:B------:R-:W-:Y:S02]  /*0e70*/  IADD3.X R22, RZ, R23, RZ, P0, !PT ;  /* 0x00000017ff167210 */ /* 0x000fe400007fe4ff */
[----:B------:R-:W-:Y:S01]  /*0e80*/  SHF.L.U32 R33, R43, 0x3, RZ ;  /* 0x000000032b217819 */ /* 0x000fe200000006ff */
[----:B---3--:R-:W-:Y:S01]  /*0e90*/  IMAD.WIDE R50, R37, 0x4, R46 ;  /* 0x0000000425327825 */ /* 0x008fe200078e022e */
[----:B------:R-:W-:Y:S02]  /*0ea0*/  SHF.L.U64.HI R43, R43, 0x3, R22 ;  /* 0x000000032b2b7819 */ /* 0x000fe40000010216 */
[----:B------:R-:W-:Y:S02]  /*0eb0*/  IADD3 R22, P1, R33, R4, RZ ;  /* 0x0000000421167210 */ /* 0x000fe40007f3e0ff */
[----:B------:R-:W-:Y:S01]  /*0ec0*/  IADD3 R46, P0, R38, R29, RZ ;  /* 0x0000001d262e7210 */ /* 0x000fe20007f1e0ff */
[----:B------:R3:W5:Y:S02]  /*0ed0*/  LDG.E.EL R2, desc[UR4][R50.64] ;  /* 0x0000000432027981 */ /* 0x000764000c2e1900 */
[----:B------:R-:W-:Y:S01]  /*0ee0*/  IMAD.X R23, R43, 0x1, R6, P1 ;  /* 0x000000012b177824 */ /* 0x000fe200008e0606 */
[----:B------:R-:W-:Y:S01]  /*0ef0*/  IADD3.X R47, R36, R27, RZ, P0, !PT ;  /* 0x0000001b242f7210 */ /* 0x000fe200007fe4ff */
[----:B------:R-:W-:Y:S01]  /*0f00*/  IMAD.WIDE R52, R37, 0x4, R22 ;  /* 0x0000000425347825 */ /* 0x000fe200078e0216 */
[----:B------:R-:W-:-:S03]  /*0f10*/  IADD3 R22, P1, R33, R38, RZ ;  /* 0x0000002621167210 */ /* 0x000fc60007f3e0ff */
[----:B-1----:R-:W-:Y:S01]  /*0f20*/  IMAD.WIDE R48, R37, 0x4, R46 ;  /* 0x0000000425307825 */ /* 0x002fe200078e022e */
[----:B------:R-:W-:Y:S01]  /*0f30*/  IADD3 R46, P0, R32, R29, RZ ;  /* 0x0000001d202e7210 */ /* 0x000fe20007f1e0ff */
[----:B------:R-:W4:Y:S01]  /*0f40*/  LDG.E.EL R4, desc[UR4][R52.64] ;  /* 0x0000000434047981 */ /* 0x000f22000c2e1900 */
[----:B------:R-:W-:-:S03]  /*0f50*/  IADD3.X R23, R43, R36, RZ, P1, !PT ;  /* 0x000000242b177210 */ /* 0x000fc60000ffe4ff */
[----:B------:R-:W-:Y:S01]  /*0f60*/  IMAD.X R47, R34, 0x1, R27, P0 ;  /* 0x00000001222f7824 */ /* 0x000fe200000e061b */
[----:B------:R1:W5:Y:S01]  /*0f70*/  LDG.E.EL R26, desc[UR4][R48.64] ;  /* 0x00000004301a7981 */ /* 0x000362000c2e1900 */
[----:B---3--:R-:W-:Y:S01]  /*0f80*/  IMAD.WIDE R50, R37, 0x4, R46 ;  /* 0x0000000425327825 */ /* 0x008fe200078e022e */
[----:B------:R-:W-:-:S03]  /*0f90*/  IADD3 R46, P0, R29, R0, RZ ;  /* 0x000000001d2e7210 */ /* 0x000fc60007f1e0ff */
[C---:B01----:R-:W-:Y:S01]  /*0fa0*/  IMAD.WIDE R48, R37.reuse, 0x4, R22 ;  /* 0x0000000425307825 */ /* 0x043fe200078e0216 */
[----:B------:R-:W-:Y:S01]  /*0fb0*/  IADD3 R22, P1, R33, R32, RZ ;  /* 0x0000002021167210 */ /* 0x000fe20007f3e0ff */
[----:B------:R-:W3:Y:S01]  /*0fc0*/  LDG.E.EL R36, desc[UR4][R50.64] ;  /* 0x0000000432247981 */ /* 0x000ee2000c2e1900 */
[----:B------:R-:W-:Y:S02]  /*0fd0*/  IADD3.X R47, R27, R12, RZ, P0, !PT ;  /* 0x0000000c1b2f7210 */ /* 0x000fe400007fe4ff */
[----:B------:R-:W-:Y:S01]  /*0fe0*/  IADD3.X R23, R43, R34, RZ, P1, !PT ;  /* 0x000000222b177210 */ /* 0x000fe20000ffe4ff */
[----:B------:R-:W3:Y:S01]  /*0ff0*/  LDG.E.EL R28, desc[UR4][R48.64] ;  /* 0x00000004301c7981 */ /* 0x000ee2000c2e1900 */
[----:B------:R-:W-:-:S04]  /*1000*/  IMAD.WIDE R46, R37, 0x4, R46 ;  /* 0x00000004252e7825 */ /* 0x000fc800078e022e */
[----:B------:R-:W-:Y:S01]  /*1010*/  IMAD.WIDE R52, R37, 0x4, R22 ;  /* 0x0000000425347825 */ /* 0x000fe200078e0216 */
[----:B------:R-:W-:Y:S01]  /*1020*/  IADD3 R22, P1, R33, R0, RZ ;  /* 0x0000000021167210 */ /* 0x000fe20007f3e0ff */
[----:B------:R0:W3:Y:S04]  /*1030*/  LDG.E.EL R32, desc[UR4][R46.64] ;  /* 0x000000042e207981 */ /* 0x0000e8000c2e1900 */
[----:B------:R-:W-:Y:S01]  /*1040*/  IMAD.X R23, R43, 0x1, R12, P1 ;  /* 0x000000012b177824 */ /* 0x000fe200008e060c */
[----:B------:R-:W3:Y:S01]  /*1050*/  LDG.E.EL R34, desc[UR4][R52.64] ;  /* 0x0000000434227981 */ /* 0x000ee2000c2e1900 */
[----:B0-----:R-:W-:Y:S01]  /*1060*/  IADD3 R46, P0, R29, R20, RZ ;  /* 0x000000141d2e7210 */ /* 0x001fe20007f1e0ff */
[----:B------:R-:W-:-:S03]  /*1070*/  IMAD.WIDE R48, R37, 0x4, R22 ;  /* 0x0000000425307825 */ /* 0x000fc600078e0216 */
[----:B------:R-:W-:Y:S02]  /*1080*/  IADD3.X R47, R27, R7, RZ, P0, !PT ;  /* 0x000000071b2f7210 */ /* 0x000fe400007fe4ff */
[----:B------:R-:W-:Y:S01]  /*1090*/  IADD3 R22, P0, R40, R29, RZ ;  /* 0x0000001d28167210 */ /* 0x000fe20007f1e0ff */
[----:B------:R-:W3:Y:S01]  /*10a0*/  LDG.E.EL R0, desc[UR4][R48.64] ;  /* 0x0000000430007981 */ /* 0x000ee2000c2e1900 */
[----:B------:R-:W-:Y:S02]  /*10b0*/  IMAD.WIDE R50, R37, 0x4, R46 ;  /* 0x0000000425327825 */ /* 0x000fe400078e022e */
[----:B------:R-:W-:Y:S02]  /*10c0*/  IADD3.X R23, R44, R27, RZ, P0, !PT ;  /* 0x0000001b2c177210 */ /* 0x000fe400007fe4ff */
[----:B------:R-:W-:Y:S02]  /*10d0*/  IADD3 R6, P0, R33, R20, RZ ;  /* 0x0000001421067210 */ /* 0x000fe40007f1e0ff */
[----:B------:R-:W-:Y:S01]  /*10e0*/  IADD3 R46, P1, R33, R40, RZ ;  /* 0x00000028212e7210 */ /* 0x000fe20007f3e0ff */
[----:B------:R0:W3:Y:S02]  /*10f0*/  LDG.E.EL R12, desc[UR4][R50.64] ;  /* 0x00000004320c7981 */ /* 0x0000e4000c2e1900 */
[----:B------:R-:W-:Y:S01]  /*1100*/  IMAD.X R7, R43, 0x1, R7, P0 ;  /* 0x000000012b077824 */ /* 0x000fe200000e0607 */
[----:B------:R-:W-:Y:S01]  /*1110*/  IADD3.X R47, R43, R44, RZ, P1, !PT ;  /* 0x0000002c2b2f7210 */ /* 0x000fe20000ffe4ff */
[----:B------:R-:W-:Y:S01]  /*1120*/  IMAD.WIDE R6, R37, 0x4, R6 ;  /* 0x0000000425067825 */ /* 0x000fe200078e0206 */
[----:B------:R-:W-:-:S03]  /*1130*/  IADD3 R44, P1, R39, R29, RZ ;  /* 0x0000001d272c7210 */ /* 0x000fc60007f3e0ff */
[----:B------:R-:W-:Y:S01]  /*1140*/  IMAD.WIDE R46, R37, 0x4, R46 ;  /* 0x00000004252e7825 */ /* 0x000fe200078e022e */
[----:B0-----:R-:W0:Y:S01]  /*1150*/  LDC.64 R50, c[0x0][0x248] ;  /* 0x00009200ff327b82 */ /* 0x001e220000000a00 */
[----:B------:R-:W-:Y:S01]  /*1160*/  IADD3 R38, P0, R29, R14, RZ ;  /* 0x0000000e1d267210 */ /* 0x000fe20007f1e0ff */
[----:B------:R-:W3:Y:S01]  /*1170*/  LDG.E.EL R6, desc[UR4][R6.64] ;  /* 0x0000000406067981 */ /* 0x000ee2000c2e1900 */
[----:B------:R-:W-:Y:S02]  /*1180*/  IADD3 R48, P2, R33, R14, RZ ;  /* 0x0000000e21307210 */ /* 0x000fe40007f5e0ff */
[----:B------:R-:W-:Y:S01]  /*1190*/  IADD3 R40, P3, R33, R39, RZ ;  /* 0x0000002721287210 */ /* 0x000fe20007f7e0ff */
[----:B------:R-:W3:Y:S01]  /*11a0*/  LDG.E.EL R46, desc[UR4][R46.64] ;  /* 0x000000042e2e7981 */ /* 0x000ee2000c2e1900 */
[----:B------:R-:W-:Y:S01]  /*11b0*/  IADD3.X R39, R27, R30, RZ, P0, !PT ;  /* 0x0000001e1b277210 */ /* 0x000fe200007fe4ff */
[----:B------:R-:W-:Y:S01]  /*11c0*/  IMAD.X R45, R41, 0x1, R27, P1 ;  /* 0x00000001292d7824 */ /* 0x000fe200008e061b */
[----:B------:R-:W-:-:S02]  /*11d0*/  IADD3.X R49, R43, R30, RZ, P2, !PT ;  /* 0x0000001e2b317210 */ /* 0x000fc400017fe4ff */
[----:B------:R-:W-:Y:S01]  /*11e0*/  IADD3.X R41, R43, R41, RZ, P3, !PT ;  /* 0x000000292b297210 */ /* 0x000fe20001ffe4ff */
[----:B------:R-:W-:-:S04]  /*11f0*/  IMAD.WIDE R22, R37, 0x4, R22 ;  /* 0x0000000425167825 */ /* 0x000fc800078e0216 */
[C---:B------:R-:W-:Y:S02]  /*1200*/  IMAD.WIDE R38, R37.reuse, 0x4, R38 ;  /* 0x0000000425267825 */ /* 0x040fe400078e0226 */
[----:B------:R1:W3:Y:S02]  /*1210*/  LDG.E.EL R22, desc[UR4][R22.64] ;  /* 0x0000000416167981 */ /* 0x0002e4000c2e1900 */
[C---:B------:R-:W-:Y:S02]  /*1220*/  IMAD.WIDE R44, R37.reuse, 0x4, R44 ;  /* 0x00000004252c7825 */ /* 0x040fe400078e022c */
[----:B------:R-:W3:Y:S02]  /*1230*/  LDG.E.EL R38, desc[UR4][R38.64] ;  /* 0x0000000426267981 */ /* 0x000ee4000c2e1900 */
[C---:B------:R-:W-:Y:S02]  /*1240*/  IMAD.WIDE R48, R37.reuse, 0x4, R48 ;  /* 0x0000000425307825 */ /* 0x040fe400078e0230 */
[----:B------:R-:W3:Y:S02]  /*1250*/  LDG.E.EL R44, desc[UR4][R44.64] ;  /* 0x000000042c2c7981 */ /* 0x000ee4000c2e1900 */
[----:B------:R-:W-:-:S02]  /*1260*/  IMAD.WIDE R40, R37, 0x4, R40 ;  /* 0x0000000425287825 */ /* 0x000fc400078e0228 */
[----:B------:R-:W3:Y:S04]  /*1270*/  LDG.E.EL R48, desc[UR4][R48.64] ;  /* 0x0000000430307981 */ /* 0x000ee8000c2e1900 */
[----:B------:R-:W3:Y:S01]  /*1280*/  LDG.E.EL R40, desc[UR4][R40.64] ;  /* 0x0000000428287981 */ /* 0x000ee2000c2e1900 */
[----:B0-----:R-:W-:-:S04]  /*1290*/  IMAD.WIDE R52, R3, 0x4, R50 ;  /* 0x0000000403347825 */ /* 0x001fc800078e0232 */
[----:B------:R-:W-:Y:S02]  /*12a0*/  IMAD.WIDE R50, R21, 0x4, R50 ;  /* 0x0000000415327825 */ /* 0x000fe400078e0232 */
[----:B------:R-:W3:Y:S01]  /*12b0*/  LDG.E.EL R52, desc[UR4][R52.64] ;  /* 0x0000000434347981 */ /* 0x000ee2000c2e1900 */
[----:B------:R-:W0:Y:S03]  /*12c0*/  LDC.64 R20, c[0x0][0x258] ;  /* 0x00009600ff147b82 */ /* 0x000e260000000a00 */
[----:B------:R-:W3:Y:S01]  /*12d0*/  LDG.E.EL R50, desc[UR4][R50.64] ;  /* 0x0000000432327981 */ /* 0x000ee2000c2e1900 */
[----:B------:R-:W-:Y:S01]  /*12e0*/  FADD R14, R42, R13 ;  /* 0x0000000d2a0e7221 */ /* 0x000fe20000000000 */
[----:B------:R-:W-:Y:S01]  /*12f0*/  FADD R15, -R18, R15 ;  /* 0x0000000f120f7221 */ /* 0x000fe20000000100 */
[----:B------:R-:W-:Y:S01]  /*1300*/  FADD R35, -R16, R35 ;  /* 0x0000002310237221 */ /* 0x000fe20000000100 */
[----:B0-----:R-:W-:-:S04]  /*1310*/  IMAD.WIDE R20, R5, 0x4, R20 ;  /* 0x0000000405147825 */ /* 0x001fc800078e0214 */
[----:B--2---:R-:W-:Y:S01]  /*1320*/  FADD R25, R42, R25 ;  /* 0x000000192a197221 */ /* 0x004fe20000000000 */
[----:B----4-:R-:W-:-:S03]  /*1330*/  FADD R13, R31, R4 ;  /* 0x000000041f0d7221 */ /* 0x010fc60000000000 */
[----:B------:R-:W-:Y:S01]  /*1340*/  FADD R4, -R14, R25 ;  /* 0x000000190e047221 */ /* 0x000fe20000000100 */
[----:B-----5:R-:W-:-:S03]  /*1350*/  FADD R26, R31, R26 ;  /* 0x0000001a1f1a7221 */ /* 0x020fc60000000000 */
[----:B------:R-:W-:Y:S01]  /*1360*/  FFMA R4, R11, R4, R14 ;  /* 0x000000040b047223 */ /* 0x000fe2000000000e */
[C---:B---3--:R-:W-:Y:S01]  /*1370*/  FADD R28, R31.reuse, R28 ;  /* 0x0000001c1f1c7221 */ /* 0x048fe20000000000 */
[C---:B------:R-:W-:Y:S01]  /*1380*/  FADD R3, R31.reuse, R34 ;  /* 0x000000221f037221 */ /* 0x040fe20000000000 */
[----:B------:R-:W-:-:S04]  /*1390*/  FADD R0, R31, R0 ;  /* 0x000000001f007221 */ /* 0x000fc80000000000 */
[----:B------:R-:W-:-:S04]  /*13a0*/  FADD R3, -R0, R3 ;  /* 0x0000000300037221 */ /* 0x000fc80000000100 */
[----:B------:R-:W-:Y:S01]  /*13b0*/  FFMA R0, R9, R3, R0 ;  /* 0x0000000309007223 */ /* 0x000fe20000000000 */
[C---:B-1----:R-:W-:Y:S02]  /*13c0*/  FADD R23, R31.reuse, R6 ;  /* 0x000000061f177221 */ /* 0x042fe40000000000 */
[----:B------:R-:W0:Y:S01]  /*13d0*/  LDC.64 R6, c[0x0][0x250] ;  /* 0x00009400ff067b82 */ /* 0x000e220000000a00 */
[----:B------:R-:W-:-:S04]  /*13e0*/  FADD R46, R31, R46 ;  /* 0x0000002e1f2e7221 */ /* 0x000fc80000000000 */
[----:B------:R-:W-:-:S04]  /*13f0*/  FADD R46, -R23, R46 ;  /* 0x0000002e172e7221 */ /* 0x000fc80000000100 */
[----:B------:R-:W-:Y:S01]  /*1400*/  FFMA R3, R10, R46, R23 ;  /* 0x0000002e0a037223 */ /* 0x000fe20000000017 */
[----:B------:R-:W-:Y:S01]  /*1410*/  FADD R23, R31, R2 ;  /* 0x000000021f177221 */ /* 0x000fe20000000000 */
[----:B------:R-:W-:Y:S01]  /*1420*/  FADD R28, -R13, R28 ;  /* 0x0000001c0d1c7221 */ /* 0x000fe20000000100 */
[C---:B------:R-:W-:Y:S01]  /*1430*/  FADD R25, R31.reuse, R36 ;  /* 0x000000241f197221 */ /* 0x040fe20000000000 */
[C---:B------:R-:W-:Y:S01]  /*1440*/  FADD R32, R31.reuse, R32 ;  /* 0x000000201f207221 */ /* 0x040fe20000000000 */
[C---:B------:R-:W-:Y:S01]  /*1450*/  FADD R27, R31.reuse, R12 ;  /* 0x0000000c1f1b7221 */ /* 0x040fe20000000000 */
[----:B------:R-:W-:Y:S01]  /*1460*/  FADD R22, R31, R22 ;  /* 0x000000161f167221 */ /* 0x000fe20000000000 */
[----:B------:R-:W-:Y:S01]  /*1470*/  FADD R26, -R23, R26 ;  /* 0x0000001a171a7221 */ /* 0x000fe20000000100 */
[C---:B------:R-:W-:Y:S01]  /*1480*/  FADD R38, R31.reuse, R38 ;  /* 0x000000261f267221 */ /* 0x040fe20000000000 */
[C---:B------:R-:W-:Y:S01]  /*1490*/  FFMA R13, R8.reuse, R28, R13 ;  /* 0x0000001c080d7223 */ /* 0x040fe2000000000d */
[C---:B------:R-:W-:Y:S01]  /*14a0*/  FADD R29, R31.reuse, R44 ;  /* 0x0000002c1f1d7221 */ /* 0x040fe20000000000 */
[C---:B------:R-:W-:Y:S01]  /*14b0*/  FADD R48, R31.reuse, R48 ;  /* 0x000000301f307221 */ /* 0x040fe20000000000 */
[----:B------:R-:W-:Y:S01]  /*14c0*/  FFMA R28, R8, R26, R23 ;  /* 0x0000001a081c7223 */ /* 0x000fe20000000017 */
[----:B------:R-:W-:Y:S01]  /*14d0*/  FADD R31, R31, R40 ;  /* 0x000000281f1f7221 */ /* 0x000fe20000000000 */
[----:B------:R-:W-:Y:S01]  /*14e0*/  FADD R25, -R32, R25 ;  /* 0x0000001920197221 */ /* 0x000fe20000000100 */
[----:B------:R-:W-:Y:S01]  /*14f0*/  FADD R22, -R27, R22 ;  /* 0x000000161b167221 */ /* 0x000fe20000000100 */
[----:B------:R-:W-:Y:S01]  /*1500*/  FADD R2, -R38, R29 ;  /* 0x0000001d26027221 */ /* 0x000fe20000000100 */
[----:B------:R-:W-:Y:S01]  /*1510*/  FADD R23, -R48, R31 ;  /* 0x0000001f30177221 */ /* 0x000fe20000000100 */
[----:B------:R-:W-:Y:S01]  /*1520*/  FFMA R29, R9, R25, R32 ;  /* 0x00000019091d7223 */ /* 0x000fe20000000020 */
[----:B------:R-:W-:Y:S01]  /*1530*/  FFMA R30, R10, R22, R27 ;  /* 0x000000160a1e7223 */ /* 0x000fe2000000001b */
[C---:B------:R-:W-:Y:S01]  /*1540*/  FFMA R31, R11.reuse, R2, R38 ;  /* 0x000000020b1f7223 */ /* 0x040fe20000000026 */
[----:B------:R-:W-:Y:S01]  /*1550*/  FFMA R48, R11, R23, R48 ;  /* 0x000000170b307223 */ /* 0x000fe20000000030 */
[----:B0-----:R-:W-:-:S04]  /*1560*/  IMAD.WIDE R8, R5, 0x4, R6 ;  /* 0x0000000405087825 */ /* 0x001fc800078e0206 */
[----:B------:R-:W-:Y:S01]  /*1570*/  FMUL R6, R52, R15 ;  /* 0x0000000f34067220 */ /* 0x000fe20000400000 */
[----:B------:R-:W-:Y:S01]  /*1580*/  FADD R13, -R28, R13 ;  /* 0x0000000d1c0d7221 */ /* 0x000fe20000000100 */
[----:B------:R-:W-:Y:S01]  /*1590*/  FADD R5, -R17, R24 ;  /* 0x0000001811057221 */ /* 0x000fe20000000100 */
[----:B------:R-:W-:Y:S01]  /*15a0*/  FADD R7, -R19, R4 ;  /* 0x0000000413077221 */ /* 0x000fe20000000100 */
[----:B------:R-:W-:Y:S01]  /*15b0*/  FADD R11, -R29, R0 ;  /* 0x000000001d0b7221 */ /* 0x000fe20000000100 */
[----:B------:R-:W-:Y:S01]  /*15c0*/  FADD R3, -R30, R3 ;  /* 0x000000031e037221 */ /* 0x000fe20000000100 */
[----:B------:R-:W-:Y:S01]  /*15d0*/  FADD R15, -R31, R48 ;  /* 0x000000301f0f7221 */ /* 0x000fe20000000100 */
[----:B------:R-:W-:Y:S01]  /*15e0*/  FMUL R12, R50, R13 ;  /* 0x0000000d320c7220 */ /* 0x000fe20000400000 */
[C---:B------:R-:W-:Y:S01]  /*15f0*/  FMUL R4, R52.reuse, R35 ;  /* 0x0000002334047220 */ /* 0x040fe20000400000 */
[C---:B------:R-:W-:Y:S01]  /*1600*/  FMUL R5, R52.reuse, R5 ;  /* 0x0000000534057220 */ /* 0x040fe20000400000 */
[----:B------:R-:W-:Y:S01]  /*1610*/  FMUL R7, R52, R7 ;  /* 0x0000000734077220 */ /* 0x000fe20000400000 */
[C---:B------:R-:W-:Y:S01]  /*1620*/  FMUL R13, R50.reuse, R11 ;  /* 0x0000000b320d7220 */ /* 0x040fe20000400000 */
[C---:B------:R-:W-:Y:S01]  /*1630*/  FMUL R14, R50.reuse, R3 ;  /* 0x00000003320e7220 */ /* 0x040fe20000400000 */
[----:B------:R-:W-:Y:S01]  /*1640*/  FMUL R15, R50, R15 ;  /* 0x0000000f320f7220 */ /* 0x000fe20000400000 */
[----:B------:R-:W-:Y:S04]  /*1650*/  STG.E.128 desc[UR4][R8.64], R16 ;  /* 0x0000001008007986 */ /* 0x000fe8000c101d04 */
[----:B------:R-:W-:Y:S04]  /*1660*/  STG.E.128 desc[UR4][R8.64+0x800], R28 ;  /* 0x0008001c08007986 */ /* 0x000fe8000c101d04 */
[----:B------:R-:W-:Y:S04]  /*1670*/  STG.E.128 desc[UR4][R20.64], R4 ;  /* 0x0000000414007986 */ /* 0x000fe8000c101d04 */
[----:B------:R-:W-:Y:S01]  /*1680*/  STG.E.128 desc[UR4][R20.64+0x800], R12 ;  /* 0x0008000c14007986 */ /* 0x000fe2000c101d04 */
[----:B------:R-:W-:Y:S05]  /*1690*/  EXIT ;  /* 0x000000000000794d */ /* 0x000fea0003800000 */
.L_x_0:
[----:B------:R-:W-:-:S00]  /*16a0*/  BRA `(.L_x_0) ;  /* 0xfffffffc00fc7947 */ /* 0x000fc0000383ffff */
[----:B------:R-:W-:-:S00]  /*16b0*/  NOP ;  /* 0x0000000000007918 */ /* 0x000fc00000000000 */
        /* <DEDUP_REMOVED lines=12> */
.L_x_1:


//--------------------- .nv.constant0.triton_poi_fused__unsafe_index_add_convolution_mul_sub_36 --------------------------
	.section	.nv.constant0.triton_poi_fused__unsafe_index_add_convolution_mul_sub_36,"a",@progbits
	.sectionflags	@""
	.align	4
.nv.constant0.triton_poi_fused__unsafe_index_add_convolution_mul_sub_36:
	.zero		612
